//
// Generated by NVIDIA NVVM Compiler
//
// Compiler Build ID: CL-36424714
// Cuda compilation tools, release 13.0, V13.0.88
// Based on NVVM 20.0.0
//

.version 9.0
.target sm_100
.address_size 64

	// .globl	_Z11copy_kernelPKfllPfllmm

.visible .entry _Z11copy_kernelPKfllPfllmm(
	.param .u64 .ptr .align 1 _Z11copy_kernelPKfllPfllmm_param_0,
	.param .u64 _Z11copy_kernelPKfllPfllmm_param_1,
	.param .u64 _Z11copy_kernelPKfllPfllmm_param_2,
	.param .u64 .ptr .align 1 _Z11copy_kernelPKfllPfllmm_param_3,
	.param .u64 _Z11copy_kernelPKfllPfllmm_param_4,
	.param .u64 _Z11copy_kernelPKfllPfllmm_param_5,
	.param .u64 _Z11copy_kernelPKfllPfllmm_param_6,
	.param .u64 _Z11copy_kernelPKfllPfllmm_param_7
)
{
	.reg .pred 	%p<4>;
	.reg .b32 	%r<32>;
	.reg .b32 	%f<2>;
	.reg .b64 	%rd<18>;

	ld.param.u64 	%rd1, [_Z11copy_kernelPKfllPfllmm_param_0];
	ld.param.u64 	%rd2, [_Z11copy_kernelPKfllPfllmm_param_1];
	ld.param.u64 	%rd3, [_Z11copy_kernelPKfllPfllmm_param_2];
	ld.param.u64 	%rd4, [_Z11copy_kernelPKfllPfllmm_param_3];
	ld.param.u64 	%rd5, [_Z11copy_kernelPKfllPfllmm_param_4];
	ld.param.u64 	%rd6, [_Z11copy_kernelPKfllPfllmm_param_5];
	ld.param.u64 	%rd7, [_Z11copy_kernelPKfllPfllmm_param_6];
	ld.param.u64 	%rd8, [_Z11copy_kernelPKfllPfllmm_param_7];
	mov.u32 	%r3, %tid.x;
	mov.u32 	%r4, %tid.y;
	mov.u32 	%r5, %ctaid.x;
	mov.u32 	%r6, %ctaid.y;
	mov.u32 	%r7, %ntid.y;
	mad.lo.s32 	%r1, %r7, %r6, %r4;
	mov.u32 	%r8, %ntid.x;
	shl.b32 	%r9, %r5, 8;
	shr.s32 	%r10, %r9, 8;
	mad.lo.s32 	%r11, %r10, %r8, %r3;
	cvt.u64.u32 	%rd10, %r1;
	setp.le.u64 	%p1, %rd7, %rd10;
	cvt.s64.s32 	%rd11, %r11;
	setp.le.u64 	%p2, %rd8, %rd11;
	or.pred  	%p3, %p1, %p2;
	@%p3 bra 	$L__BB0_2;
	cvta.to.global.u64 	%rd12, %rd1;
	cvta.to.global.u64 	%rd13, %rd4;
	cvt.u32.u64 	%r12, %rd2;
	shl.b32 	%r13, %r1, 8;
	shr.s32 	%r14, %r13, 8;
	shl.b32 	%r15, %r12, 8;
	shr.s32 	%r16, %r15, 8;
	mul.lo.s32 	%r17, %r16, %r14;
	cvt.u32.u64 	%r18, %rd3;
	shl.b32 	%r19, %r11, 8;
	shr.s32 	%r20, %r19, 8;
	shl.b32 	%r21, %r18, 8;
	shr.s32 	%r22, %r21, 8;
	mad.lo.s32 	%r23, %r22, %r20, %r17;
	cvt.u32.u64 	%r24, %rd5;
	shl.b32 	%r25, %r24, 8;
	shr.s32 	%r26, %r25, 8;
	mul.lo.s32 	%r27, %r26, %r14;
	cvt.u32.u64 	%r28, %rd6;
	shl.b32 	%r29, %r28, 8;
	shr.s32 	%r30, %r29, 8;
	mad.lo.s32 	%r31, %r30, %r20, %r27;
	mul.wide.s32 	%rd14, %r23, 4;
	add.s64 	%rd15, %rd12, %rd14;
	ld.global.f32 	%f1, [%rd15];
	mul.wide.s32 	%rd16, %r31, 4;
	add.s64 	%rd17, %rd13, %rd16;
	st.global.f32 	[%rd17], %f1;
$L__BB0_2:
	ret;

}


// ===== COMPILED SASS (sm_100) =====

	.target	sm_100

	.elftype	@"ET_EXEC"


//--------------------- .note.nv.tkinfo           --------------------------
	.section	.note.nv.tkinfo,"",@"SHT_NOTE"
	.sectionflags	@"SHF_NOTE_NV_TKINFO"
	.tkinfo
        /*0018*/ 	.word	0x00000002
        /*0030*/ 	.string	""
        /*0030*/ 	.string	"ptxas"
        /*0030*/ 	.string	"Cuda compilation tools, release 13.0, V13.0.88"
        /*0030*/ 	.string	"Build cuda_13.0.r13.0/compiler.36424714_0"
        /*0030*/ 	.string	"-arch sm_100 -m 64 "



//--------------------- .note.nv.cuinfo           --------------------------
	.section	.note.nv.cuinfo,"",@"SHT_NOTE"
	.sectionflags	@"SHF_NOTE_NV_CUINFO"
        /*0018*/ 	.short	0x0002
        /*001a*/ 	.short	0x0064
        /*001c*/ 	.short	0x0082
	.zero		2


//--------------------- .nv.info                  --------------------------
	.section	.nv.info,"",@"SHT_CUDA_INFO"
	.align	4


	//----- nvinfo : EIATTR_REGCOUNT
	.align		4
        /*0000*/ 	.byte	0x04, 0x2f
        /*0002*/ 	.short	(.L_1 - .L_0)
	.align		4
.L_0:
        /*0004*/ 	.word	index@(_Z11copy_kernelPKfllPfllmm)
        /*0008*/ 	.word	0x0000000a


	//----- nvinfo : EIATTR_FRAME_SIZE
	.align		4
.L_1:
        /*000c*/ 	.byte	0x04, 0x11
        /*000e*/ 	.short	(.L_3 - .L_2)
	.align		4
.L_2:
        /*0010*/ 	.word	index@(_Z11copy_kernelPKfllPfllmm)
        /*0014*/ 	.word	0x00000000


	//----- nvinfo : EIATTR_MIN_STACK_SIZE
	.align		4
.L_3:
        /*0018*/ 	.byte	0x04, 0x12
        /*001a*/ 	.short	(.L_5 - .L_4)
	.align		4
.L_4:
        /*001c*/ 	.word	index@(_Z11copy_kernelPKfllPfllmm)
        /*0020*/ 	.word	0x00000000
.L_5:


//--------------------- .nv.compat                --------------------------
	.section	.nv.compat,"",@"SHT_CUDA_COMPAT_INFO"
	.align	4
        /*0000*/ 	.byte	0x02, 0x09, 0x00, 0x00, 0x02, 0x02, 0x01, 0x00, 0x02, 0x05, 0x05, 0x00, 0x03, 0x07, 0x01, 0x01
        /*0010*/ 	.byte	0x02, 0x03, 0x00, 0x00, 0x02, 0x06, 0x01, 0x00, 0x04, 0x0b, 0x08, 0x00, 0x09, 0x00, 0x00, 0x00
        /*0020*/ 	.byte	0x00, 0x00, 0x00, 0x00


//--------------------- .nv.info._Z11copy_kernelPKfllPfllmm --------------------------
	.section	.nv.info._Z11copy_kernelPKfllPfllmm,"",@"SHT_CUDA_INFO"
	.sectionflags	@""
	.align	4


	//----- nvinfo : EIATTR_CUDA_API_VERSION
	.align		4
        /*0000*/ 	.byte	0x04, 0x37
        /*0002*/ 	.short	(.L_7 - .L_6)
.L_6:
        /*0004*/ 	.word	0x00000082


	//----- nvinfo : EIATTR_KPARAM_INFO
	.align		4
.L_7:
        /*0008*/ 	.byte	0x04, 0x17
        /*000a*/ 	.short	(.L_9 - .L_8)
.L_8:
        /*000c*/ 	.word	0x00000000
        /*0010*/ 	.short	0x0007
        /*0012*/ 	.short	0x0038
        /*0014*/ 	.byte	0x00, 0xf0, 0x21, 0x00


	//----- nvinfo : EIATTR_KPARAM_INFO
	.align		4
.L_9:
        /*0018*/ 	.byte	0x04, 0x17
        /*001a*/ 	.short	(.L_11 - .L_10)
.L_10:
        /*001c*/ 	.word	0x00000000
        /*0020*/ 	.short	0x0006
        /*0022*/ 	.short	0x0030
        /*0024*/ 	.byte	0x00, 0xf0, 0x21, 0x00


	//----- nvinfo : EIATTR_KPARAM_INFO
	.align		4
.L_11:
        /*0028*/ 	.byte	0x04, 0x17
        /*002a*/ 	.short	(.L_13 - .L_12)
.L_12:
        /*002c*/ 	.word	0x00000000
        /*0030*/ 	.short	0x0005
        /*0032*/ 	.short	0x0028
        /*0034*/ 	.byte	0x00, 0xf0, 0x21, 0x00


	//----- nvinfo : EIATTR_KPARAM_INFO
	.align		4
.L_13:
        /*0038*/ 	.byte	0x04, 0x17
        /*003a*/ 	.short	(.L_15 - .L_14)
.L_14:
        /*003c*/ 	.word	0x00000000
        /*0040*/ 	.short	0x0004
        /*0042*/ 	.short	0x0020
        /*0044*/ 	.byte	0x00, 0xf0, 0x21, 0x00


	//----- nvinfo : EIATTR_KPARAM_INFO
	.align		4
.L_15:
        /*0048*/ 	.byte	0x04, 0x17
        /*004a*/ 	.short	(.L_17 - .L_16)
.L_16:
        /*004c*/ 	.word	0x00000000
        /*0050*/ 	.short	0x0003
        /*0052*/ 	.short	0x0018
        /*0054*/ 	.byte	0x00, 0xf5, 0x21, 0x00


	//----- nvinfo : EIATTR_KPARAM_INFO
	.align		4
.L_17:
        /*0058*/ 	.byte	0x04, 0x17
        /*005a*/ 	.short	(.L_19 - .L_18)
.L_18:
        /*005c*/ 	.word	0x00000000
        /*0060*/ 	.short	0x0002
        /*0062*/ 	.short	0x0010
        /*0064*/ 	.byte	0x00, 0xf0, 0x21, 0x00


	//----- nvinfo : EIATTR_KPARAM_INFO
	.align		4
.L_19:
        /*0068*/ 	.byte	0x04, 0x17
        /*006a*/ 	.short	(.L_21 - .L_20)
.L_20:
        /*006c*/ 	.word	0x00000000
        /*0070*/ 	.short	0x0001
        /*0072*/ 	.short	0x0008
        /*0074*/ 	.byte	0x00, 0xf0, 0x21, 0x00


	//----- nvinfo : EIATTR_KPARAM_INFO
	.align		4
.L_21:
        /*0078*/ 	.byte	0x04, 0x17
        /*007a*/ 	.short	(.L_23 - .L_22)
.L_22:
        /*007c*/ 	.word	0x00000000
        /*0080*/ 	.short	0x0000
        /*0082*/ 	.short	0x0000
        /*0084*/ 	.byte	0x00, 0xf5, 0x21, 0x00


	//----- nvinfo : EIATTR_SPARSE_MMA_MASK
	.align		4
.L_23:
        /*0088*/ 	.byte	0x03, 0x50
        /*008a*/ 	.short	0x0000


	//----- nvinfo : EIATTR_MAXREG_COUNT
	.align		4
        /*008c*/ 	.byte	0x03, 0x1b
        /*008e*/ 	.short	0x00ff


	//----- nvinfo : EIATTR_MERCURY_ISA_VERSION
	.align		4
        /*0090*/ 	.byte	0x03, 0x5f
        /*0092*/ 	.short	0x0101


	//----- nvinfo : EIATTR_VRC_CTA_INIT_COUNT
	.align		4
        /*0094*/ 	.byte	0x02, 0x4a
	.zero		1
	.zero		1


	//----- nvinfo : EIATTR_EXIT_INSTR_OFFSETS
	.align		4
        /*0098*/ 	.byte	0x04, 0x1c
        /*009a*/ 	.short	(.L_25 - .L_24)


	//   ....[0]....
.L_24:
        /*009c*/ 	.word	0x00000110


	//   ....[1]....
        /*00a0*/ 	.word	0x000002d0


	//----- nvinfo : EIATTR_CBANK_PARAM_SIZE
	.align		4
.L_25:
        /*00a4*/ 	.byte	0x03, 0x19
        /*00a6*/ 	.short	0x0040


	//----- nvinfo : EIATTR_PARAM_CBANK
	.align		4
        /*00a8*/ 	.byte	0x04, 0x0a
        /*00aa*/ 	.short	(.L_27 - .L_26)
	.align		4
.L_26:
        /*00ac*/ 	.word	index@(.nv.constant0._Z11copy_kernelPKfllPfllmm)
        /*00b0*/ 	.short	0x0380
        /*00b2*/ 	.short	0x0040


	//----- nvinfo : EIATTR_SW_WAR
	.align		4
.L_27:
        /*00b4*/ 	.byte	0x04, 0x36
        /*00b6*/ 	.short	(.L_29 - .L_28)
.L_28:
        /*00b8*/ 	.word	0x00000008
.L_29:


//--------------------- .nv.callgraph             --------------------------
	.section	.nv.callgraph,"",@"SHT_CUDA_CALLGRAPH"
	.align	4
	.sectionentsize	8
	.align		4
        /*0000*/ 	.word	0x00000000
	.align		4
        /*0004*/ 	.word	0xffffffff
	.align		4
        /*0008*/ 	.word	0x00000000
	.align		4
        /*000c*/ 	.word	0xfffffffe
	.align		4
        /*0010*/ 	.word	0x00000000
	.align		4
        /*0014*/ 	.word	0xfffffffd
	.align		4
        /*0018*/ 	.word	0x00000000
	.align		4
        /*001c*/ 	.word	0xfffffffc


//--------------------- .text._Z11copy_kernelPKfllPfllmm --------------------------
	.section	.text._Z11copy_kernelPKfllPfllmm,"ax",@progbits
	.align	128
        .global         _Z11copy_kernelPKfllPfllmm
        .type           _Z11copy_kernelPKfllPfllmm,@function
        .size           _Z11copy_kernelPKfllPfllmm,(.L_x_1 - _Z11copy_kernelPKfllPfllmm)
        .other          _Z11copy_kernelPKfllPfllmm,@"STO_CUDA_ENTRY STV_DEFAULT"
_Z11copy_kernelPKfllPfllmm:
.text._Z11copy_kernelPKfllPfllmm:
[----:B------:R-:W-:Y:S08]  /*0000*/  LDC R1, c[0x0][0x37c] ;  /* 0x0000df00ff017b82 */ /* 0x000ff00000000800 */
[----:B------:R-:W0:Y:S01]  /*0010*/  S2UR UR4, SR_CTAID.X ;  /* 0x00000000000479c3 */ /* 0x000e220000002500 */
[----:B------:R-:W1:Y:S01]  /*0020*/  S2R R4, SR_TID.X ;  /* 0x0000000000047919 */ /* 0x000e620000002100 */
[----:B------:R-:W2:Y:S01]  /*0030*/  LDCU.128 UR8, c[0x0][0x3b0] ;  /* 0x00007600ff0877ac */ /* 0x000ea20008000c00 */
[----:B------:R-:W3:Y:S05]  /*0040*/  S2R R0, SR_TID.Y ;  /* 0x0000000000007919 */ /* 0x000eea0000002200 */
[----:B------:R-:W3:Y:S08]  /*0050*/  LDC R3, c[0x0][0x364] ;  /* 0x0000d900ff037b82 */ /* 0x000ef00000000800 */
[----:B------:R-:W1:Y:S08]  /*0060*/  LDC R5, c[0x0][0x360] ;  /* 0x0000d800ff057b82 */ /* 0x000e700000000800 */
[----:B------:R-:W3:Y:S01]  /*0070*/  S2UR UR5, SR_CTAID.Y ;  /* 0x00000000000579c3 */ /* 0x000ee20000002600 */
[----:B0-----:R-:W-:-:S04]  /*0080*/  USHF.L.U32 UR4, UR4, 0x8, URZ ;  /* 0x0000000804047899 */ /* 0x001fc800080006ff */
[----:B------:R-:W-:-:S06]  /*0090*/  USHF.R.S32.HI UR4, URZ, 0x8, UR4 ;  /* 0x00000008ff047899 */ /* 0x000fcc0008011404 */
[----:B-1----:R-:W-:-:S05]  /*00a0*/  IMAD R4, R5, UR4, R4 ;  /* 0x0000000405047c24 */ /* 0x002fca000f8e0204 */
[----:B--2---:R-:W-:Y:S02]  /*00b0*/  ISETP.GE.U32.AND P1, PT, R4, UR10, PT ;  /* 0x0000000a04007c0c */ /* 0x004fe4000bf26070 */
[----:B------:R-:W-:Y:S01]  /*00c0*/  SHF.R.S32.HI R2, RZ, 0x1f, R4 ;  /* 0x0000001fff027819 */ /* 0x000fe20000011404 */
[----:B---3--:R-:W-:-:S03]  /*00d0*/  IMAD R0, R3, UR5, R0 ;  /* 0x0000000503007c24 */ /* 0x008fc6000f8e0200 */
[----:B------:R-:W-:Y:S02]  /*00e0*/  ISETP.GE.U32.AND.EX P1, PT, R2, UR11, PT, P1 ;  /* 0x0000000b02007c0c */ /* 0x000fe4000bf26110 */
[----:B------:R-:W-:-:S04]  /*00f0*/  ISETP.GE.U32.AND P0, PT, R0, UR8, PT ;  /* 0x0000000800007c0c */ /* 0x000fc8000bf06070 */
[----:B------:R-:W-:-:S13]  /*0100*/  ISETP.GE.U32.OR.EX P0, PT, RZ, UR9, P1, P0 ;  /* 0x00000009ff007c0c */ /* 0x000fda0008f06500 */
[----:B------:R-:W-:Y:S05]  /*0110*/  @P0 EXIT ;  /* 0x000000000000094d */ /* 0x000fea0003800000 */
[----:B------:R-:W0:Y:S01]  /*0120*/  LDCU UR4, c[0x0][0x388] ;  /* 0x00007100ff0477ac */ /* 0x000e220008000800 */
[----:B------:R-:W1:Y:S01]  /*0130*/  LDC.64 R2, c[0x0][0x380] ;  /* 0x0000e000ff027b82 */ /* 0x000e620000000a00 */
[----:B------:R-:W-:Y:S01]  /*0140*/  SHF.L.U32 R0, R0, 0x8, RZ ;  /* 0x0000000800007819 */ /* 0x000fe200000006ff */
[----:B------:R-:W2:Y:S01]  /*0150*/  LDCU UR5, c[0x0][0x390] ;  /* 0x00007200ff0577ac */ /* 0x000ea20008000800 */
[----:B------:R-:W-:Y:S02]  /*0160*/  SHF.L.U32 R4, R4, 0x8, RZ ;  /* 0x0000000804047819 */ /* 0x000fe400000006ff */
[----:B------:R-:W-:Y:S01]  /*0170*/  SHF.R.S32.HI R0, RZ, 0x8, R0 ;  /* 0x00000008ff007819 */ /* 0x000fe20000011400 */
[----:B------:R-:W3:Y:S01]  /*0180*/  LDCU.64 UR6, c[0x0][0x358] ;  /* 0x00006b00ff0677ac */ /* 0x000ee20008000a00 */
[----:B------:R-:W-:Y:S01]  /*0190*/  SHF.R.S32.HI R7, RZ, 0x8, R4 ;  /* 0x00000008ff077819 */ /* 0x000fe20000011404 */
[----:B0-----:R-:W-:Y:S02]  /*01a0*/  USHF.L.U32 UR4, UR4, 0x8, URZ ;  /* 0x0000000804047899 */ /* 0x001fe400080006ff */
[----:B--2---:R-:W-:-:S02]  /*01b0*/  USHF.L.U32 UR5, UR5, 0x8, URZ ;  /* 0x0000000805057899 */ /* 0x004fc400080006ff */
[----:B------:R-:W-:Y:S02]  /*01c0*/  USHF.R.S32.HI UR4, URZ, 0x8, UR4 ;  /* 0x00000008ff047899 */ /* 0x000fe40008011404 */
[----:B------:R-:W-:-:S04]  /*01d0*/  USHF.R.S32.HI UR5, URZ, 0x8, UR5 ;  /* 0x00000008ff057899 */ /* 0x000fc80008011405 */
[----:B------:R-:W-:-:S04]  /*01e0*/  IMAD R4, R0, UR4, RZ ;  /* 0x0000000400047c24 */ /* 0x000fc8000f8e02ff */
[----:B------:R-:W-:Y:S01]  /*01f0*/  IMAD R5, R7, UR5, R4 ;  /* 0x0000000507057c24 */ /* 0x000fe2000f8e0204 */
[----:B------:R-:W0:Y:S03]  /*0200*/  LDCU UR4, c[0x0][0x3a0] ;  /* 0x00007400ff0477ac */ /* 0x000e260008000800 */
[----:B-1----:R-:W-:Y:S01]  /*0210*/  IMAD.WIDE R2, R5, 0x4, R2 ;  /* 0x0000000405027825 */ /* 0x002fe200078e0202 */
[----:B------:R-:W1:Y:S01]  /*0220*/  LDCU UR5, c[0x0][0x3a8] ;  /* 0x00007500ff0577ac */ /* 0x000e620008000800 */
[----:B------:R-:W2:Y:S04]  /*0230*/  LDC.64 R4, c[0x0][0x398] ;  /* 0x0000e600ff047b82 */ /* 0x000ea80000000a00 */
[----:B---3--:R-:W3:Y:S01]  /*0240*/  LDG.E R3, desc[UR6][R2.64] ;  /* 0x0000000602037981 */ /* 0x008ee2000c1e1900 */
[----:B0-----:R-:W-:-:S02]  /*0250*/  USHF.L.U32 UR4, UR4, 0x8, URZ ;  /* 0x0000000804047899 */ /* 0x001fc400080006ff */
[----:B-1----:R-:W-:Y:S02]  /*0260*/  USHF.L.U32 UR5, UR5, 0x8, URZ ;  /* 0x0000000805057899 */ /* 0x002fe400080006ff */
[----:B------:R-:W-:Y:S02]  /*0270*/  USHF.R.S32.HI UR4, URZ, 0x8, UR4 ;  /* 0x00000008ff047899 */ /* 0x000fe40008011404 */
[----:B------:R-:W-:-:S04]  /*0280*/  USHF.R.S32.HI UR5, URZ, 0x8, UR5 ;  /* 0x00000008ff057899 */ /* 0x000fc80008011405 */
[----:B------:R-:W-:-:S04]  /*0290*/  IMAD R0, R0, UR4, RZ ;  /* 0x0000000400007c24 */ /* 0x000fc8000f8e02ff */
[----:B------:R-:W-:-:S04]  /*02a0*/  IMAD R7, R7, UR5, R0 ;  /* 0x0000000507077c24 */ /* 0x000fc8000f8e0200 */
[----:B--2---:R-:W-:-:S05]  /*02b0*/  IMAD.WIDE R4, R7, 0x4, R4 ;  /* 0x0000000407047825 */ /* 0x004fca00078e0204 */
[----:B---3--:R-:W-:Y:S01]  /*02c0*/  STG.E desc[UR6][R4.64], R3 ;  /* 0x0000000304007986 */ /* 0x008fe2000c101906 */
[----:B------:R-:W-:Y:S05]  /*02d0*/  EXIT ;  /* 0x000000000000794d */ /* 0x000fea0003800000 */
.L_x_0:
[----:B------:R-:W-:-:S00]  /*02e0*/  BRA `(.L_x_0) ;  /* 0xfffffffc00fc7947 */ /* 0x000fc0000383ffff */
[----:B------:R-:W-:-:S00]  /*02f0*/  NOP ;  /* 0x0000000000007918 */ /* 0x000fc00000000000 */
        /* <DEDUP_REMOVED lines=8> */
.L_x_1:


//--------------------- .nv.shared.reserved.0     --------------------------
	.section	.nv.shared.reserved.0,"aw",@nobits
	.weak		__nv_reservedSMEM_offset_0_alias
	.size		__nv_reservedSMEM_offset_0_alias, 0, 64
	.other		__nv_reservedSMEM_offset_0_alias,@"STO_CUDA_RESERVED_SHARED STV_DEFAULT"
__nv_reservedSMEM_offset_0_alias:
	.zero		0
	.zero		64


//--------------------- .nv.constant0._Z11copy_kernelPKfllPfllmm --------------------------
	.section	.nv.constant0._Z11copy_kernelPKfllPfllmm,"a",@progbits
	.sectionflags	@""
	.align	4
.nv.constant0._Z11copy_kernelPKfllPfllmm:
	.zero		960


//--------------------- SYMBOLS --------------------------

	.type		.nv.reservedSmem.offset0,@object
	.size		.nv.reservedSmem.offset0,0x4
